//
// Generated by NVIDIA NVVM Compiler
//
// Compiler Build ID: CL-36424714
// Cuda compilation tools, release 13.0, V13.0.88
// Based on NVVM 20.0.0
//

.version 9.0
.target sm_100
.address_size 64

	// .globl	_Z25convolutionKernelNoSharedPKfPfii
.const .align 4 .b8 DEVICE_KERNEL[36];
.extern .shared .align 16 .b8 sharedMem[];

.visible .entry _Z25convolutionKernelNoSharedPKfPfii(
	.param .u64 .ptr .align 1 _Z25convolutionKernelNoSharedPKfPfii_param_0,
	.param .u64 .ptr .align 1 _Z25convolutionKernelNoSharedPKfPfii_param_1,
	.param .u32 _Z25convolutionKernelNoSharedPKfPfii_param_2,
	.param .u32 _Z25convolutionKernelNoSharedPKfPfii_param_3
)
{
	.reg .pred 	%p<7>;
	.reg .b32 	%r<34>;
	.reg .b32 	%f<28>;
	.reg .b64 	%rd<32>;

	ld.param.u64 	%rd1, [_Z25convolutionKernelNoSharedPKfPfii_param_0];
	ld.param.u64 	%rd2, [_Z25convolutionKernelNoSharedPKfPfii_param_1];
	ld.param.u32 	%r3, [_Z25convolutionKernelNoSharedPKfPfii_param_2];
	ld.param.u32 	%r5, [_Z25convolutionKernelNoSharedPKfPfii_param_3];
	mov.u32 	%r6, %ctaid.x;
	mov.u32 	%r7, %ntid.x;
	mov.u32 	%r8, %tid.x;
	mad.lo.s32 	%r1, %r6, %r7, %r8;
	mov.u32 	%r9, %ctaid.y;
	mov.u32 	%r10, %ntid.y;
	mov.u32 	%r11, %tid.y;
	mad.lo.s32 	%r12, %r9, %r10, %r11;
	setp.ge.s32 	%p1, %r1, %r3;
	setp.ge.s32 	%p2, %r12, %r5;
	or.pred  	%p3, %p1, %p2;
	@%p3 bra 	$L__BB0_2;
	cvta.to.global.u64 	%rd3, %rd2;
	cvta.to.global.u64 	%rd4, %rd1;
	add.s32 	%r13, %r5, -1;
	add.s32 	%r14, %r3, -1;
	max.s32 	%r15, %r1, 1;
	max.u32 	%r16, %r12, 1;
	add.s32 	%r17, %r16, -1;
	mul.lo.s32 	%r18, %r17, %r3;
	cvt.s64.s32 	%rd5, %r18;
	cvt.u64.u32 	%rd6, %r15;
	add.s64 	%rd7, %rd6, %rd5;
	shl.b64 	%rd8, %rd7, 2;
	add.s64 	%rd9, %rd4, %rd8;
	ld.global.f32 	%f1, [%rd9+-4];
	ld.const.f32 	%f2, [DEVICE_KERNEL];
	fma.rn.f32 	%f3, %f1, %f2, 0f00000000;
	max.s32 	%r19, %r1, 0;
	add.s32 	%r20, %r19, %r18;
	mul.wide.s32 	%rd10, %r20, 4;
	add.s64 	%rd11, %rd4, %rd10;
	ld.global.f32 	%f4, [%rd11];
	ld.const.f32 	%f5, [DEVICE_KERNEL+4];
	fma.rn.f32 	%f6, %f4, %f5, %f3;
	add.s32 	%r21, %r1, 1;
	setp.lt.s32 	%p4, %r1, -1;
	setp.lt.s32 	%p5, %r21, %r3;
	selp.b32 	%r22, %r21, %r14, %p5;
	selp.b32 	%r23, 0, %r22, %p4;
	add.s32 	%r24, %r23, %r18;
	mul.wide.s32 	%rd12, %r24, 4;
	add.s64 	%rd13, %rd4, %rd12;
	ld.global.f32 	%f7, [%rd13];
	ld.const.f32 	%f8, [DEVICE_KERNEL+8];
	fma.rn.f32 	%f9, %f7, %f8, %f6;
	mul.lo.s32 	%r25, %r12, %r3;
	cvt.s64.s32 	%rd14, %r25;
	add.s64 	%rd15, %rd6, %rd14;
	shl.b64 	%rd16, %rd15, 2;
	add.s64 	%rd17, %rd4, %rd16;
	ld.global.f32 	%f10, [%rd17+-4];
	ld.const.f32 	%f11, [DEVICE_KERNEL+12];
	fma.rn.f32 	%f12, %f10, %f11, %f9;
	add.s32 	%r26, %r19, %r25;
	mul.wide.s32 	%rd18, %r26, 4;
	add.s64 	%rd19, %rd4, %rd18;
	ld.global.f32 	%f13, [%rd19];
	ld.const.f32 	%f14, [DEVICE_KERNEL+16];
	fma.rn.f32 	%f15, %f13, %f14, %f12;
	add.s32 	%r27, %r23, %r25;
	mul.wide.s32 	%rd20, %r27, 4;
	add.s64 	%rd21, %rd4, %rd20;
	ld.global.f32 	%f16, [%rd21];
	ld.const.f32 	%f17, [DEVICE_KERNEL+20];
	fma.rn.f32 	%f18, %f16, %f17, %f15;
	add.s32 	%r28, %r12, 1;
	setp.lt.u32 	%p6, %r28, %r5;
	selp.b32 	%r29, %r28, %r13, %p6;
	mul.lo.s32 	%r30, %r29, %r3;
	cvt.s64.s32 	%rd22, %r30;
	add.s64 	%rd23, %rd6, %rd22;
	shl.b64 	%rd24, %rd23, 2;
	add.s64 	%rd25, %rd4, %rd24;
	ld.global.f32 	%f19, [%rd25+-4];
	ld.const.f32 	%f20, [DEVICE_KERNEL+24];
	fma.rn.f32 	%f21, %f19, %f20, %f18;
	add.s32 	%r31, %r19, %r30;
	mul.wide.s32 	%rd26, %r31, 4;
	add.s64 	%rd27, %rd4, %rd26;
	ld.global.f32 	%f22, [%rd27];
	ld.const.f32 	%f23, [DEVICE_KERNEL+28];
	fma.rn.f32 	%f24, %f22, %f23, %f21;
	add.s32 	%r32, %r23, %r30;
	mul.wide.s32 	%rd28, %r32, 4;
	add.s64 	%rd29, %rd4, %rd28;
	ld.global.f32 	%f25, [%rd29];
	ld.const.f32 	%f26, [DEVICE_KERNEL+32];
	fma.rn.f32 	%f27, %f25, %f26, %f24;
	add.s32 	%r33, %r25, %r1;
	mul.wide.s32 	%rd30, %r33, 4;
	add.s64 	%rd31, %rd3, %rd30;
	st.global.f32 	[%rd31], %f27;
$L__BB0_2:
	ret;

}
	// .globl	_Z23convolutionKernelSharedPKfPfii
.visible .entry _Z23convolutionKernelSharedPKfPfii(
	.param .u64 .ptr .align 1 _Z23convolutionKernelSharedPKfPfii_param_0,
	.param .u64 .ptr .align 1 _Z23convolutionKernelSharedPKfPfii_param_1,
	.param .u32 _Z23convolutionKernelSharedPKfPfii_param_2,
	.param .u32 _Z23convolutionKernelSharedPKfPfii_param_3
)
{
	.reg .pred 	%p<12>;
	.reg .b32 	%r<57>;
	.reg .b32 	%f<29>;
	.reg .b64 	%rd<9>;

	ld.param.u64 	%rd2, [_Z23convolutionKernelSharedPKfPfii_param_0];
	ld.param.u64 	%rd3, [_Z23convolutionKernelSharedPKfPfii_param_1];
	ld.param.u32 	%r26, [_Z23convolutionKernelSharedPKfPfii_param_2];
	ld.param.u32 	%r27, [_Z23convolutionKernelSharedPKfPfii_param_3];
	mov.u32 	%r28, %ctaid.x;
	mov.u32 	%r1, %ntid.x;
	mov.u32 	%r2, %tid.x;
	mad.lo.s32 	%r3, %r28, %r1, %r2;
	mov.u32 	%r29, %ctaid.y;
	mov.u32 	%r4, %ntid.y;
	mul.lo.s32 	%r5, %r29, %r4;
	mov.u32 	%r6, %tid.y;
	add.s32 	%r7, %r5, %r6;
	add.s32 	%r8, %r1, 2;
	add.s32 	%r30, %r4, 2;
	setp.ge.u32 	%p1, %r6, %r30;
	@%p1 bra 	$L__BB1_6;
	add.s32 	%r9, %r27, -1;
	add.s32 	%r10, %r26, -1;
	sub.s32 	%r11, %r2, %r1;
	shl.b32 	%r31, %r2, 2;
	mov.u32 	%r32, sharedMem;
	add.s32 	%r12, %r32, %r31;
	shl.b32 	%r13, %r8, 2;
	shl.b32 	%r14, %r1, 2;
	add.s32 	%r15, %r5, -1;
	cvta.to.global.u64 	%rd1, %rd2;
	mov.u32 	%r53, %r6;
$L__BB1_2:
	setp.ge.u32 	%p2, %r2, %r8;
	@%p2 bra 	$L__BB1_5;
	add.s32 	%r33, %r15, %r53;
	setp.lt.s32 	%p3, %r33, 0;
	setp.lt.s32 	%p4, %r33, %r27;
	selp.b32 	%r34, %r33, %r9, %p4;
	selp.b32 	%r35, 0, %r34, %p3;
	mul.lo.s32 	%r17, %r35, %r26;
	mad.lo.s32 	%r55, %r13, %r53, %r12;
	mov.u32 	%r54, %r3;
	mov.u32 	%r56, %r11;
$L__BB1_4:
	add.s32 	%r36, %r54, -1;
	setp.lt.s32 	%p5, %r36, 0;
	setp.lt.s32 	%p6, %r36, %r26;
	selp.b32 	%r37, %r36, %r10, %p6;
	selp.b32 	%r38, 0, %r37, %p5;
	add.s32 	%r39, %r38, %r17;
	mul.wide.s32 	%rd4, %r39, 4;
	add.s64 	%rd5, %rd1, %rd4;
	ld.global.f32 	%f1, [%rd5];
	st.shared.f32 	[%r55], %f1;
	add.s32 	%r56, %r56, %r1;
	add.s32 	%r55, %r55, %r14;
	add.s32 	%r54, %r54, %r1;
	setp.lt.u32 	%p7, %r56, 2;
	@%p7 bra 	$L__BB1_4;
$L__BB1_5:
	add.s32 	%r25, %r53, %r4;
	setp.lt.u32 	%p8, %r53, 2;
	mov.u32 	%r53, %r25;
	@%p8 bra 	$L__BB1_2;
$L__BB1_6:
	bar.sync 	0;
	setp.ge.s32 	%p9, %r3, %r26;
	setp.ge.s32 	%p10, %r7, %r27;
	or.pred  	%p11, %p9, %p10;
	@%p11 bra 	$L__BB1_8;
	mad.lo.s32 	%r40, %r8, %r6, %r8;
	add.s32 	%r41, %r2, %r40;
	sub.s32 	%r42, %r41, %r1;
	shl.b32 	%r43, %r42, 2;
	mov.u32 	%r44, sharedMem;
	add.s32 	%r45, %r43, %r44;
	add.s32 	%r46, %r45, -8;
	ld.shared.f32 	%f2, [%r45+-8];
	ld.const.f32 	%f3, [DEVICE_KERNEL];
	fma.rn.f32 	%f4, %f2, %f3, 0f00000000;
	ld.shared.f32 	%f5, [%r45+-4];
	ld.const.f32 	%f6, [DEVICE_KERNEL+4];
	fma.rn.f32 	%f7, %f5, %f6, %f4;
	ld.shared.f32 	%f8, [%r45];
	ld.const.f32 	%f9, [DEVICE_KERNEL+8];
	fma.rn.f32 	%f10, %f8, %f9, %f7;
	shl.b32 	%r47, %r8, 2;
	add.s32 	%r48, %r46, %r47;
	ld.shared.f32 	%f11, [%r48];
	ld.const.f32 	%f12, [DEVICE_KERNEL+12];
	fma.rn.f32 	%f13, %f11, %f12, %f10;
	add.s32 	%r49, %r48, 4;
	ld.shared.f32 	%f14, [%r48+4];
	ld.const.f32 	%f15, [DEVICE_KERNEL+16];
	fma.rn.f32 	%f16, %f14, %f15, %f13;
	ld.shared.f32 	%f17, [%r48+8];
	ld.const.f32 	%f18, [DEVICE_KERNEL+20];
	fma.rn.f32 	%f19, %f17, %f18, %f16;
	shl.b32 	%r50, %r1, 2;
	add.s32 	%r51, %r49, %r50;
	ld.shared.f32 	%f20, [%r51+4];
	ld.const.f32 	%f21, [DEVICE_KERNEL+24];
	fma.rn.f32 	%f22, %f20, %f21, %f19;
	ld.shared.f32 	%f23, [%r51+8];
	ld.const.f32 	%f24, [DEVICE_KERNEL+28];
	fma.rn.f32 	%f25, %f23, %f24, %f22;
	ld.shared.f32 	%f26, [%r51+12];
	ld.const.f32 	%f27, [DEVICE_KERNEL+32];
	fma.rn.f32 	%f28, %f26, %f27, %f25;
	mad.lo.s32 	%r52, %r26, %r7, %r3;
	cvta.to.global.u64 	%rd6, %rd3;
	mul.wide.s32 	%rd7, %r52, 4;
	add.s64 	%rd8, %rd6, %rd7;
	st.global.f32 	[%rd8], %f28;
$L__BB1_8:
	ret;

}


// ===== COMPILED SASS (sm_100) =====

	.target	sm_100

	.elftype	@"ET_EXEC"


//--------------------- .note.nv.tkinfo           --------------------------
	.section	.note.nv.tkinfo,"",@"SHT_NOTE"
	.sectionflags	@"SHF_NOTE_NV_TKINFO"
	.tkinfo
        /*0018*/ 	.word	0x00000002
        /*0030*/ 	.string	""
        /*0030*/ 	.string	"ptxas"
        /*0030*/ 	.string	"Cuda compilation tools, release 13.0, V13.0.88"
        /*0030*/ 	.string	"Build cuda_13.0.r13.0/compiler.36424714_0"
        /*0030*/ 	.string	"-arch sm_100 -m 64 "



//--------------------- .note.nv.cuinfo           --------------------------
	.section	.note.nv.cuinfo,"",@"SHT_NOTE"
	.sectionflags	@"SHF_NOTE_NV_CUINFO"
        /*0018*/ 	.short	0x0002
        /*001a*/ 	.short	0x0064
        /*001c*/ 	.short	0x0082
	.zero		2


//--------------------- .nv.info                  --------------------------
	.section	.nv.info,"",@"SHT_CUDA_INFO"
	.align	4


	//----- nvinfo : EIATTR_REGCOUNT
	.align		4
        /*0000*/ 	.byte	0x04, 0x2f
        /*0002*/ 	.short	(.L_2 - .L_1)
	.align		4
.L_1:
        /*0004*/ 	.word	index@(_Z25convolutionKernelNoSharedPKfPfii)
        /*0008*/ 	.word	0x0000001c


	//----- nvinfo : EIATTR_FRAME_SIZE
	.align		4
.L_2:
        /*000c*/ 	.byte	0x04, 0x11
        /*000e*/ 	.short	(.L_4 - .L_3)
	.align		4
.L_3:
        /*0010*/ 	.word	index@(_Z25convolutionKernelNoSharedPKfPfii)
        /*0014*/ 	.word	0x00000000


	//----- nvinfo : EIATTR_REGCOUNT
	.align		4
.L_4:
        /*0018*/ 	.byte	0x04, 0x2f
        /*001a*/ 	.short	(.L_6 - .L_5)
	.align		4
.L_5:
        /*001c*/ 	.word	index@(_Z23convolutionKernelSharedPKfPfii)
        /*0020*/ 	.word	0x0000001c


	//----- nvinfo : EIATTR_FRAME_SIZE
	.align		4
.L_6:
        /*0024*/ 	.byte	0x04, 0x11
        /*0026*/ 	.short	(.L_8 - .L_7)
	.align		4
.L_7:
        /*0028*/ 	.word	index@(_Z23convolutionKernelSharedPKfPfii)
        /*002c*/ 	.word	0x00000000


	//----- nvinfo : EIATTR_MIN_STACK_SIZE
	.align		4
.L_8:
        /*0030*/ 	.byte	0x04, 0x12
        /*0032*/ 	.short	(.L_10 - .L_9)
	.align		4
.L_9:
        /*0034*/ 	.word	index@(_Z23convolutionKernelSharedPKfPfii)
        /*0038*/ 	.word	0x00000000


	//----- nvinfo : EIATTR_MIN_STACK_SIZE
	.align		4
.L_10:
        /*003c*/ 	.byte	0x04, 0x12
        /*003e*/ 	.short	(.L_12 - .L_11)
	.align		4
.L_11:
        /*0040*/ 	.word	index@(_Z25convolutionKernelNoSharedPKfPfii)
        /*0044*/ 	.word	0x00000000
.L_12:


//--------------------- .nv.compat                --------------------------
	.section	.nv.compat,"",@"SHT_CUDA_COMPAT_INFO"
	.align	4
        /*0000*/ 	.byte	0x02, 0x09, 0x00, 0x00, 0x02, 0x02, 0x01, 0x00, 0x02, 0x05, 0x05, 0x00, 0x03, 0x07, 0x01, 0x01
        /*0010*/ 	.byte	0x02, 0x03, 0x00, 0x00, 0x02, 0x06, 0x01, 0x00, 0x04, 0x0b, 0x08, 0x00, 0x09, 0x00, 0x00, 0x00
        /*0020*/ 	.byte	0x00, 0x00, 0x00, 0x00


//--------------------- .nv.info._Z23convolutionKernelSharedPKfPfii --------------------------
	.section	.nv.info._Z23convolutionKernelSharedPKfPfii,"",@"SHT_CUDA_INFO"
	.sectionflags	@""
	.align	4


	//----- nvinfo : EIATTR_CUDA_API_VERSION
	.align		4
        /*0000*/ 	.byte	0x04, 0x37
        /*0002*/ 	.short	(.L_14 - .L_13)
.L_13:
        /*0004*/ 	.word	0x00000082


	//----- nvinfo : EIATTR_KPARAM_INFO
	.align		4
.L_14:
        /*0008*/ 	.byte	0x04, 0x17
        /*000a*/ 	.short	(.L_16 - .L_15)
.L_15:
        /*000c*/ 	.word	0x00000000
        /*0010*/ 	.short	0x0003
        /*0012*/ 	.short	0x0014
        /*0014*/ 	.byte	0x00, 0xf0, 0x11, 0x00


	//----- nvinfo : EIATTR_KPARAM_INFO
	.align		4
.L_16:
        /*0018*/ 	.byte	0x04, 0x17
        /*001a*/ 	.short	(.L_18 - .L_17)
.L_17:
        /*001c*/ 	.word	0x00000000
        /*0020*/ 	.short	0x0002
        /*0022*/ 	.short	0x0010
        /*0024*/ 	.byte	0x00, 0xf0, 0x11, 0x00


	//----- nvinfo : EIATTR_KPARAM_INFO
	.align		4
.L_18:
        /*0028*/ 	.byte	0x04, 0x17
        /*002a*/ 	.short	(.L_20 - .L_19)
.L_19:
        /*002c*/ 	.word	0x00000000
        /*0030*/ 	.short	0x0001
        /*0032*/ 	.short	0x0008
        /*0034*/ 	.byte	0x00, 0xf5, 0x21, 0x00


	//----- nvinfo : EIATTR_KPARAM_INFO
	.align		4
.L_20:
        /*0038*/ 	.byte	0x04, 0x17
        /*003a*/ 	.short	(.L_22 - .L_21)
.L_21:
        /*003c*/ 	.word	0x00000000
        /*0040*/ 	.short	0x0000
        /*0042*/ 	.short	0x0000
        /*0044*/ 	.byte	0x00, 0xf5, 0x21, 0x00


	//----- nvinfo : EIATTR_SPARSE_MMA_MASK
	.align		4
.L_22:
        /*0048*/ 	.byte	0x03, 0x50
        /*004a*/ 	.short	0x0000


	//----- nvinfo : EIATTR_MAXREG_COUNT
	.align		4
        /*004c*/ 	.byte	0x03, 0x1b
        /*004e*/ 	.short	0x00ff


	//----- nvinfo : EIATTR_NUM_BARRIERS
	.align		4
        /*0050*/ 	.byte	0x02, 0x4c
        /*0052*/ 	.byte	0x01
	.zero		1


	//----- nvinfo : EIATTR_MERCURY_ISA_VERSION
	.align		4
        /*0054*/ 	.byte	0x03, 0x5f
        /*0056*/ 	.short	0x0101


	//----- nvinfo : EIATTR_VRC_CTA_INIT_COUNT
	.align		4
        /*0058*/ 	.byte	0x02, 0x4a
	.zero		1
	.zero		1


	//----- nvinfo : EIATTR_EXIT_INSTR_OFFSETS
	.align		4
        /*005c*/ 	.byte	0x04, 0x1c
        /*005e*/ 	.short	(.L_24 - .L_23)


	//   ....[0]....
.L_23:
        /*0060*/ 	.word	0x00000410


	//   ....[1]....
        /*0064*/ 	.word	0x00000650


	//----- nvinfo : EIATTR_CRS_STACK_SIZE
	.align		4
.L_24:
        /*0068*/ 	.byte	0x04, 0x1e
        /*006a*/ 	.short	(.L_26 - .L_25)
.L_25:
        /*006c*/ 	.word	0x00000000


	//----- nvinfo : EIATTR_CBANK_PARAM_SIZE
	.align		4
.L_26:
        /*0070*/ 	.byte	0x03, 0x19
        /*0072*/ 	.short	0x0018


	//----- nvinfo : EIATTR_PARAM_CBANK
	.align		4
        /*0074*/ 	.byte	0x04, 0x0a
        /*0076*/ 	.short	(.L_28 - .L_27)
	.align		4
.L_27:
        /*0078*/ 	.word	index@(.nv.constant0._Z23convolutionKernelSharedPKfPfii)
        /*007c*/ 	.short	0x0380
        /*007e*/ 	.short	0x0018


	//----- nvinfo : EIATTR_SW_WAR
	.align		4
.L_28:
        /*0080*/ 	.byte	0x04, 0x36
        /*0082*/ 	.short	(.L_30 - .L_29)
.L_29:
        /*0084*/ 	.word	0x00000008
.L_30:


//--------------------- .nv.info._Z25convolutionKernelNoSharedPKfPfii --------------------------
	.section	.nv.info._Z25convolutionKernelNoSharedPKfPfii,"",@"SHT_CUDA_INFO"
	.sectionflags	@""
	.align	4


	//----- nvinfo : EIATTR_CUDA_API_VERSION
	.align		4
        /*0000*/ 	.byte	0x04, 0x37
        /*0002*/ 	.short	(.L_32 - .L_31)
.L_31:
        /*0004*/ 	.word	0x00000082


	//----- nvinfo : EIATTR_KPARAM_INFO
	.align		4
.L_32:
        /*0008*/ 	.byte	0x04, 0x17
        /*000a*/ 	.short	(.L_34 - .L_33)
.L_33:
        /*000c*/ 	.word	0x00000000
        /*0010*/ 	.short	0x0003
        /*0012*/ 	.short	0x0014
        /*0014*/ 	.byte	0x00, 0xf0, 0x11, 0x00


	//----- nvinfo : EIATTR_KPARAM_INFO
	.align		4
.L_34:
        /*0018*/ 	.byte	0x04, 0x17
        /*001a*/ 	.short	(.L_36 - .L_35)
.L_35:
        /*001c*/ 	.word	0x00000000
        /*0020*/ 	.short	0x0002
        /*0022*/ 	.short	0x0010
        /*0024*/ 	.byte	0x00, 0xf0, 0x11, 0x00


	//----- nvinfo : EIATTR_KPARAM_INFO
	.align		4
.L_36:
        /*0028*/ 	.byte	0x04, 0x17
        /*002a*/ 	.short	(.L_38 - .L_37)
.L_37:
        /*002c*/ 	.word	0x00000000
        /*0030*/ 	.short	0x0001
        /*0032*/ 	.short	0x0008
        /*0034*/ 	.byte	0x00, 0xf5, 0x21, 0x00


	//----- nvinfo : EIATTR_KPARAM_INFO
	.align		4
.L_38:
        /*0038*/ 	.byte	0x04, 0x17
        /*003a*/ 	.short	(.L_40 - .L_39)
.L_39:
        /*003c*/ 	.word	0x00000000
        /*0040*/ 	.short	0x0000
        /*0042*/ 	.short	0x0000
        /*0044*/ 	.byte	0x00, 0xf5, 0x21, 0x00


	//----- nvinfo : EIATTR_SPARSE_MMA_MASK
	.align		4
.L_40:
        /*0048*/ 	.byte	0x03, 0x50
        /*004a*/ 	.short	0x0000


	//----- nvinfo : EIATTR_MAXREG_COUNT
	.align		4
        /*004c*/ 	.byte	0x03, 0x1b
        /*004e*/ 	.short	0x00ff


	//----- nvinfo : EIATTR_MERCURY_ISA_VERSION
	.align		4
        /*0050*/ 	.byte	0x03, 0x5f
        /*0052*/ 	.short	0x0101


	//----- nvinfo : EIATTR_VRC_CTA_INIT_COUNT
	.align		4
        /*0054*/ 	.byte	0x02, 0x4a
	.zero		1
	.zero		1


	//----- nvinfo : EIATTR_EXIT_INSTR_OFFSETS
	.align		4
        /*0058*/ 	.byte	0x04, 0x1c
        /*005a*/ 	.short	(.L_42 - .L_41)


	//   ....[0]....
.L_41:
        /*005c*/ 	.word	0x000000c0


	//   ....[1]....
        /*0060*/ 	.word	0x00000500


	//----- nvinfo : EIATTR_CBANK_PARAM_SIZE
	.align		4
.L_42:
        /*0064*/ 	.byte	0x03, 0x19
        /*0066*/ 	.short	0x0018


	//----- nvinfo : EIATTR_PARAM_CBANK
	.align		4
        /*0068*/ 	.byte	0x04, 0x0a
        /*006a*/ 	.short	(.L_44 - .L_43)
	.align		4
.L_43:
        /*006c*/ 	.word	index@(.nv.constant0._Z25convolutionKernelNoSharedPKfPfii)
        /*0070*/ 	.short	0x0380
        /*0072*/ 	.short	0x0018


	//----- nvinfo : EIATTR_SW_WAR
	.align		4
.L_44:
        /*0074*/ 	.byte	0x04, 0x36
        /*0076*/ 	.short	(.L_46 - .L_45)
.L_45:
        /*0078*/ 	.word	0x00000008
.L_46:


//--------------------- .nv.callgraph             --------------------------
	.section	.nv.callgraph,"",@"SHT_CUDA_CALLGRAPH"
	.align	4
	.sectionentsize	8
	.align		4
        /*0000*/ 	.word	0x00000000
	.align		4
        /*0004*/ 	.word	0xffffffff
	.align		4
        /*0008*/ 	.word	0x00000000
	.align		4
        /*000c*/ 	.word	0xfffffffe
	.align		4
        /*0010*/ 	.word	0x00000000
	.align		4
        /*0014*/ 	.word	0xfffffffd
	.align		4
        /*0018*/ 	.word	0x00000000
	.align		4
        /*001c*/ 	.word	0xfffffffc


//--------------------- .nv.constant3             --------------------------
	.section	.nv.constant3,"a",@progbits
	.align	4
.nv.constant3:
	.type		DEVICE_KERNEL,@object
	.size		DEVICE_KERNEL,(.L_0 - DEVICE_KERNEL)
DEVICE_KERNEL:
	.zero		36
.L_0:


//--------------------- .text._Z23convolutionKernelSharedPKfPfii --------------------------
	.section	.text._Z23convolutionKernelSharedPKfPfii,"ax",@progbits
	.align	128
        .global         _Z23convolutionKernelSharedPKfPfii
        .type           _Z23convolutionKernelSharedPKfPfii,@function
        .size           _Z23convolutionKernelSharedPKfPfii,(.L_x_8 - _Z23convolutionKernelSharedPKfPfii)
        .other          _Z23convolutionKernelSharedPKfPfii,@"STO_CUDA_ENTRY STV_DEFAULT"
_Z23convolutionKernelSharedPKfPfii:
.text._Z23convolutionKernelSharedPKfPfii:
[----:B------:R-:W-:Y:S01]  /*0000*/  LDC R1, c[0x0][0x37c] ;  /* 0x0000df00ff017b82 */ /* 0x000fe20000000800 */
[----:B------:R-:W0:Y:S07]  /*0010*/  S2R R0, SR_TID.Y ;  /* 0x0000000000007919 */ /* 0x000e2e0000002200 */
[----:B------:R-:W1:Y:S01]  /*0020*/  LDC R8, c[0x0][0x360] ;  /* 0x0000d800ff087b82 */ /* 0x000e620000000800 */
[----:B------:R-:W2:Y:S01]  /*0030*/  LDCU.64 UR6, c[0x0][0x358] ;  /* 0x00006b00ff0677ac */ /* 0x000ea20008000a00 */
[----:B------:R-:W-:Y:S01]  /*0040*/  BSSY.RECONVERGENT B0, `(.L_x_0) ;  /* 0x0000038000007945 */ /* 0x000fe20003800200 */
[----:B------:R-:W3:Y:S01]  /*0050*/  S2R R9, SR_TID.X ;  /* 0x0000000000097919 */ /* 0x000ee20000002100 */
[----:B------:R-:W4:Y:S04]  /*0060*/  LDCU UR8, c[0x0][0x390] ;  /* 0x00007200ff0877ac */ /* 0x000f280008000800 */
[----:B------:R-:W5:Y:S08]  /*0070*/  LDC R10, c[0x0][0x364] ;  /* 0x0000d900ff0a7b82 */ /* 0x000f700000000800 */
[----:B------:R-:W2:Y:S08]  /*0080*/  S2UR UR5, SR_CTAID.Y ;  /* 0x00000000000579c3 */ /* 0x000eb00000002600 */
[----:B------:R-:W3:Y:S01]  /*0090*/  S2UR UR4, SR_CTAID.X ;  /* 0x00000000000479c3 */ /* 0x000ee20000002500 */
[----:B-1----:R-:W-:-:S02]  /*00a0*/  VIADD R11, R8, 0x2 ;  /* 0x00000002080b7836 */ /* 0x002fc40000000000 */
[----:B-----5:R-:W-:-:S05]  /*00b0*/  VIADD R3, R10, 0x2 ;  /* 0x000000020a037836 */ /* 0x020fca0000000000 */
[----:B0-----:R-:W-:Y:S01]  /*00c0*/  ISETP.GE.U32.AND P0, PT, R0, R3, PT ;  /* 0x000000030000720c */ /* 0x001fe20003f06070 */
[----:B--2---:R-:W-:-:S05]  /*00d0*/  IMAD R3, R10, UR5, RZ ;  /* 0x000000050a037c24 */ /* 0x004fca000f8e02ff */
[----:B------:R-:W-:Y:S01]  /*00e0*/  IADD3 R7, PT, PT, R3, R0, RZ ;  /* 0x0000000003077210 */ /* 0x000fe20007ffe0ff */
[----:B---3--:R-:W-:-:S06]  /*00f0*/  IMAD R6, R8, UR4, R9 ;  /* 0x0000000408067c24 */ /* 0x008fcc000f8e0209 */
[----:B----4-:R-:W-:Y:S05]  /*0100*/  @P0 BRA `(.L_x_1) ;  /* 0x0000000000ac0947 */ /* 0x010fea0003800000 */
[----:B------:R-:W0:Y:S01]  /*0110*/  S2UR UR5, SR_CgaCtaId ;  /* 0x00000000000579c3 */ /* 0x000e220000008800 */
[----:B------:R-:W-:Y:S01]  /*0120*/  UMOV UR4, 0x400 ;  /* 0x0000040000047882 */ /* 0x000fe20000000000 */
[----:B------:R-:W-:Y:S01]  /*0130*/  VIADD R18, R3, 0xffffffff ;  /* 0xffffffff03127836 */ /* 0x000fe20000000000 */
[----:B------:R-:W-:Y:S01]  /*0140*/  IADD3 R17, PT, PT, -R8, R9, RZ ;  /* 0x0000000908117210 */ /* 0x000fe20007ffe1ff */
[----:B------:R-:W-:-:S04]  /*0150*/  IMAD.SHL.U32 R16, R11, 0x4, RZ ;  /* 0x000000040b107824 */ /* 0x000fc800078e00ff */
[----:B------:R-:W1:Y:S01]  /*0160*/  LDC.64 R4, c[0x0][0x390] ;  /* 0x0000e400ff047b82 */ /* 0x000e620000000a00 */
[----:B0-----:R-:W-:-:S06]  /*0170*/  ULEA UR4, UR5, UR4, 0x18 ;  /* 0x0000000405047291 */ /* 0x001fcc000f8ec0ff */
[----:B------:R-:W-:Y:S01]  /*0180*/  LEA R15, R9, UR4, 0x2 ;  /* 0x00000004090f7c11 */ /* 0x000fe2000f8e10ff */
[----:B-1----:R-:W-:Y:S01]  /*0190*/  VIADD R12, R5, 0xffffffff ;  /* 0xffffffff050c7836 */ /* 0x002fe20000000000 */
[----:B------:R-:W-:Y:S02]  /*01a0*/  IADD3 R13, PT, PT, R4, -0x1, RZ ;  /* 0xffffffff040d7810 */ /* 0x000fe40007ffe0ff */
[----:B------:R-:W-:-:S07]  /*01b0*/  MOV R5, R0 ;  /* 0x0000000000057202 */ /* 0x000fce0000000f00 */
.L_x_5:
[----:B------:R-:W-:Y:S01]  /*01c0*/  ISETP.GE.U32.AND P1, PT, R9, R11, PT ;  /* 0x0000000b0900720c */ /* 0x000fe20003f26070 */
[----:B------:R-:W-:Y:S01]  /*01d0*/  BSSY.RECONVERGENT B1, `(.L_x_2) ;  /* 0x000001c000017945 */ /* 0x000fe20003800200 */
[----:B------:R-:W-:Y:S01]  /*01e0*/  ISETP.GE.U32.AND P0, PT, R5, 0x2, PT ;  /* 0x000000020500780c */ /* 0x000fe20003f06070 */
[----:B------:R-:W-:-:S10]  /*01f0*/  IMAD.IADD R14, R10, 0x1, R5 ;  /* 0x000000010a0e7824 */ /* 0x000fd400078e0205 */
[----:B------:R-:W-:Y:S05]  /*0200*/  @P1 BRA `(.L_x_3) ;  /* 0x0000000000601947 */ /* 0x000fea0003800000 */
[----:B------:R-:W0:Y:S01]  /*0210*/  LDCU UR4, c[0x0][0x394] ;  /* 0x00007280ff0477ac */ /* 0x000e220008000800 */
[----:B------:R-:W1:Y:S01]  /*0220*/  LDC.64 R2, c[0x0][0x380] ;  /* 0x0000e000ff027b82 */ /* 0x000e620000000a00 */
[-C--:B------:R-:W-:Y:S01]  /*0230*/  IADD3 R19, PT, PT, R18, R5.reuse, RZ ;  /* 0x0000000512137210 */ /* 0x080fe20007ffe0ff */
[----:B------:R-:W-:Y:S01]  /*0240*/  IMAD R21, R16, R5, R15 ;  /* 0x0000000510157224 */ /* 0x000fe200078e020f */
[----:B------:R-:W-:Y:S01]  /*0250*/  MOV R25, R17 ;  /* 0x0000001100197202 */ /* 0x000fe20000000f00 */
[----:B------:R-:W-:Y:S01]  /*0260*/  IMAD.MOV.U32 R23, RZ, RZ, R6 ;  /* 0x000000ffff177224 */ /* 0x000fe200078e0006 */
[C---:B------:R-:W-:Y:S02]  /*0270*/  ISETP.GE.AND P1, PT, R19.reuse, RZ, PT ;  /* 0x000000ff1300720c */ /* 0x040fe40003f26270 */
[----:B0-----:R-:W-:-:S04]  /*0280*/  ISETP.GE.AND P2, PT, R19, UR4, PT ;  /* 0x0000000413007c0c */ /* 0x001fc8000bf46270 */
[----:B------:R-:W-:-:S04]  /*0290*/  SEL R19, R19, R12, !P2 ;  /* 0x0000000c13137207 */ /* 0x000fc80005000000 */
[----:B------:R-:W-:-:S07]  /*02a0*/  SEL R19, R19, RZ, P1 ;  /* 0x000000ff13137207 */ /* 0x000fce0000800000 */
.L_x_4:
[----:B------:R-:W-:-:S05]  /*02b0*/  VIADD R4, R23, 0xffffffff ;  /* 0xffffffff17047836 */ /* 0x000fca0000000000 */
[C---:B------:R-:W-:Y:S02]  /*02c0*/  ISETP.GE.AND P2, PT, R4.reuse, UR8, PT ;  /* 0x0000000804007c0c */ /* 0x040fe4000bf46270 */
[C---:B------:R-:W-:Y:S02]  /*02d0*/  ISETP.GE.AND P1, PT, R4.reuse, RZ, PT ;  /* 0x000000ff0400720c */ /* 0x040fe40003f26270 */
[----:B------:R-:W-:-:S04]  /*02e0*/  SEL R4, R4, R13, !P2 ;  /* 0x0000000d04047207 */ /* 0x000fc80005000000 */
[----:B------:R-:W-:-:S05]  /*02f0*/  SEL R4, R4, RZ, P1 ;  /* 0x000000ff04047207 */ /* 0x000fca0000800000 */
[----:B------:R-:W-:-:S04]  /*0300*/  IMAD R5, R19, UR8, R4 ;  /* 0x0000000813057c24 */ /* 0x000fc8000f8e0204 */
[----:B-1----:R-:W-:-:S06]  /*0310*/  IMAD.WIDE R4, R5, 0x4, R2 ;  /* 0x0000000405047825 */ /* 0x002fcc00078e0202 */
[----:B------:R-:W2:Y:S01]  /*0320*/  LDG.E R4, desc[UR6][R4.64] ;  /* 0x0000000604047981 */ /* 0x000ea2000c1e1900 */
[C---:B------:R-:W-:Y:S01]  /*0330*/  IADD3 R25, PT, PT, R8.reuse, R25, RZ ;  /* 0x0000001908197210 */ /* 0x040fe20007ffe0ff */
[----:B------:R-:W-:-:S03]  /*0340*/  IMAD.IADD R23, R8, 0x1, R23 ;  /* 0x0000000108177824 */ /* 0x000fc600078e0217 */
[----:B------:R-:W-:Y:S01]  /*0350*/  ISETP.GE.U32.AND P1, PT, R25, 0x2, PT ;  /* 0x000000021900780c */ /* 0x000fe20003f26070 */
[----:B--2---:R0:W-:Y:S02]  /*0360*/  STS [R21], R4 ;  /* 0x0000000415007388 */ /* 0x0041e40000000800 */
[----:B0-----:R-:W-:-:S10]  /*0370*/  LEA R21, R8, R21, 0x2 ;  /* 0x0000001508157211 */ /* 0x001fd400078e10ff */
[----:B------:R-:W-:Y:S05]  /*0380*/  @!P1 BRA `(.L_x_4) ;  /* 0xfffffffc00c89947 */ /* 0x000fea000383ffff */
.L_x_3:
[----:B------:R-:W-:Y:S05]  /*0390*/  BSYNC.RECONVERGENT B1 ;  /* 0x0000000000017941 */ /* 0x000fea0003800200 */
.L_x_2:
[----:B------:R-:W-:Y:S01]  /*03a0*/  IMAD.MOV.U32 R5, RZ, RZ, R14 ;  /* 0x000000ffff057224 */ /* 0x000fe200078e000e */
[----:B------:R-:W-:Y:S06]  /*03b0*/  @!P0 BRA `(.L_x_5) ;  /* 0xfffffffc00808947 */ /* 0x000fec000383ffff */
.L_x_1:
[----:B------:R-:W-:Y:S05]  /*03c0*/  BSYNC.RECONVERGENT B0 ;  /* 0x0000000000007941 */ /* 0x000fea0003800200 */
.L_x_0:
[----:B------:R-:W0:Y:S01]  /*03d0*/  LDCU.64 UR16, c[0x0][0x390] ;  /* 0x00007200ff1077ac */ /* 0x000e220008000a00 */
[----:B------:R-:W-:Y:S01]  /*03e0*/  BAR.SYNC.DEFER_BLOCKING 0x0 ;  /* 0x0000000000007b1d */ /* 0x000fe20000010000 */
[----:B0-----:R-:W-:-:S04]  /*03f0*/  ISETP.GE.AND P0, PT, R7, UR17, PT ;  /* 0x0000001107007c0c */ /* 0x001fc8000bf06270 */
[----:B------:R-:W-:-:S13]  /*0400*/  ISETP.GE.OR P0, PT, R6, UR16, P0 ;  /* 0x0000001006007c0c */ /* 0x000fda0008706670 */
[----:B------:R-:W-:Y:S05]  /*0410*/  @P0 EXIT ;  /* 0x000000000000094d */ /* 0x000fea0003800000 */
[----:B------:R-:W0:Y:S01]  /*0420*/  S2UR UR5, SR_CgaCtaId ;  /* 0x00000000000579c3 */ /* 0x000e220000008800 */
[----:B------:R-:W-:Y:S01]  /*0430*/  IMAD R0, R11, R0, R11 ;  /* 0x000000000b007224 */ /* 0x000fe200078e020b */
[----:B------:R-:W-:Y:S01]  /*0440*/  UMOV UR4, 0x400 ;  /* 0x0000040000047882 */ /* 0x000fe20000000000 */
[----:B------:R-:W1:Y:S01]  /*0450*/  LDCU.128 UR8, c[0x3][URZ] ;  /* 0x00c00000ff0877ac */ /* 0x000e620008000c00 */
[----:B------:R-:W-:Y:S02]  /*0460*/  IMAD R7, R7, UR16, R6 ;  /* 0x0000001007077c24 */ /* 0x000fe4000f8e0206 */
[----:B------:R-:W-:Y:S01]  /*0470*/  IADD3 R0, PT, PT, -R8, R9, R0 ;  /* 0x0000000908007210 */ /* 0x000fe20007ffe100 */
[----:B------:R-:W2:Y:S01]  /*0480*/  LDCU.128 UR12, c[0x3][0x10] ;  /* 0x00c00200ff0c77ac */ /* 0x000ea20008000c00 */
[----:B0-----:R-:W-:-:S06]  /*0490*/  ULEA UR4, UR5, UR4, 0x18 ;  /* 0x0000000405047291 */ /* 0x001fcc000f8ec0ff */
[----:B------:R-:W-:-:S04]  /*04a0*/  LEA R3, R0, UR4, 0x2 ;  /* 0x0000000400037c11 */ /* 0x000fc8000f8e10ff */
[C---:B------:R-:W-:Y:S01]  /*04b0*/  LEA R4, R8.reuse, R3, 0x2 ;  /* 0x0000000308047211 */ /* 0x040fe200078e10ff */
[----:B------:R-:W1:Y:S01]  /*04c0*/  LDS R0, [R3+-0x8] ;  /* 0xfffff80003007984 */ /* 0x000e620000000800 */
[----:B------:R-:W-:Y:S01]  /*04d0*/  VIADD R2, R3, 0xfffffff8 ;  /* 0xfffffff803027836 */ /* 0x000fe20000000000 */
[----:B------:R-:W0:Y:S02]  /*04e0*/  LDCU UR4, c[0x3][0x20] ;  /* 0x00c00400ff0477ac */ /* 0x000e240008000800 */
[----:B------:R-:W3:Y:S02]  /*04f0*/  LDS R5, [R3+-0x4] ;  /* 0xfffffc0003057984 */ /* 0x000ee40000000800 */
[----:B------:R-:W-:Y:S02]  /*0500*/  LEA R11, R11, R2, 0x2 ;  /* 0x000000020b0b7211 */ /* 0x000fe400078e10ff */
[----:B------:R4:W5:Y:S02]  /*0510*/  LDS R9, [R3] ;  /* 0x0000000003097984 */ /* 0x0009640000000800 */
[----:B------:R-:W-:-:S02]  /*0520*/  LEA R8, R8, R11, 0x2 ;  /* 0x0000000b08087211 */ /* 0x000fc400078e10ff */
[----:B------:R-:W2:Y:S04]  /*0530*/  LDS R13, [R4] ;  /* 0x00000000040d7984 */ /* 0x000ea80000000800 */
[----:B------:R-:W0:Y:S01]  /*0540*/  LDS R15, [R4+0x4] ;  /* 0x00000400040f7984 */ /* 0x000e220000000800 */
[----:B----4-:R-:W4:Y:S03]  /*0550*/  LDC.64 R2, c[0x0][0x388] ;  /* 0x0000e200ff027b82 */ /* 0x010f260000000a00 */
[----:B------:R-:W0:Y:S04]  /*0560*/  LDS R11, [R4+0x8] ;  /* 0x00000800040b7984 */ /* 0x000e280000000800 */
[----:B------:R-:W0:Y:S04]  /*0570*/  LDS R17, [R8+0x8] ;  /* 0x0000080008117984 */ /* 0x000e280000000800 */
[----:B------:R-:W0:Y:S04]  /*0580*/  LDS R19, [R8+0xc] ;  /* 0x00000c0008137984 */ /* 0x000e280000000800 */
[----:B------:R-:W0:Y:S01]  /*0590*/  LDS R21, [R8+0x10] ;  /* 0x0000100008157984 */ /* 0x000e220000000800 */
[----:B-1----:R-:W-:Y:S01]  /*05a0*/  FFMA R0, R0, UR8, RZ ;  /* 0x0000000800007c23 */ /* 0x002fe200080000ff */
[----:B----4-:R-:W-:-:S04]  /*05b0*/  IMAD.WIDE R2, R7, 0x4, R2 ;  /* 0x0000000407027825 */ /* 0x010fc800078e0202 */
[----:B---3--:R-:W-:-:S04]  /*05c0*/  FFMA R0, R5, UR9, R0 ;  /* 0x0000000905007c23 */ /* 0x008fc80008000000 */
[----:B-----5:R-:W-:-:S04]  /*05d0*/  FFMA R0, R9, UR10, R0 ;  /* 0x0000000a09007c23 */ /* 0x020fc80008000000 */
[----:B--2---:R-:W-:-:S04]  /*05e0*/  FFMA R0, R13, UR11, R0 ;  /* 0x0000000b0d007c23 */ /* 0x004fc80008000000 */
[----:B0-----:R-:W-:-:S04]  /*05f0*/  FFMA R0, R15, UR12, R0 ;  /* 0x0000000c0f007c23 */ /* 0x001fc80008000000 */
[----:B------:R-:W-:-:S04]  /*0600*/  FFMA R0, R11, UR13, R0 ;  /* 0x0000000d0b007c23 */ /* 0x000fc80008000000 */
[----:B------:R-:W-:-:S04]  /*0610*/  FFMA R0, R17, UR14, R0 ;  /* 0x0000000e11007c23 */ /* 0x000fc80008000000 */
[----:B------:R-:W-:-:S04]  /*0620*/  FFMA R0, R19, UR15, R0 ;  /* 0x0000000f13007c23 */ /* 0x000fc80008000000 */
[----:B------:R-:W-:-:S05]  /*0630*/  FFMA R21, R21, UR4, R0 ;  /* 0x0000000415157c23 */ /* 0x000fca0008000000 */
[----:B------:R-:W-:Y:S01]  /*0640*/  STG.E desc[UR6][R2.64], R21 ;  /* 0x0000001502007986 */ /* 0x000fe2000c101906 */
[----:B------:R-:W-:Y:S05]  /*0650*/  EXIT ;  /* 0x000000000000794d */ /* 0x000fea0003800000 */
.L_x_6:
[----:B------:R-:W-:-:S00]  /*0660*/  BRA `(.L_x_6) ;  /* 0xfffffffc00fc7947 */ /* 0x000fc0000383ffff */
[----:B------:R-:W-:-:S00]  /*0670*/  NOP ;  /* 0x0000000000007918 */ /* 0x000fc00000000000 */
        /* <DEDUP_REMOVED lines=8> */
.L_x_8:


//--------------------- .text._Z25convolutionKernelNoSharedPKfPfii --------------------------
	.section	.text._Z25convolutionKernelNoSharedPKfPfii,"ax",@progbits
	.align	128
        .global         _Z25convolutionKernelNoSharedPKfPfii
        .type           _Z25convolutionKernelNoSharedPKfPfii,@function
        .size           _Z25convolutionKernelNoSharedPKfPfii,(.L_x_9 - _Z25convolutionKernelNoSharedPKfPfii)
        .other          _Z25convolutionKernelNoSharedPKfPfii,@"STO_CUDA_ENTRY STV_DEFAULT"
_Z25convolutionKernelNoSharedPKfPfii:
.text._Z25convolutionKernelNoSharedPKfPfii:
[----:B------:R-:W-:Y:S01]  /*0000*/  LDC R1, c[0x0][0x37c] ;  /* 0x0000df00ff017b82 */ /* 0x000fe20000000800 */
[----:B------:R-:W0:Y:S07]  /*0010*/  S2R R3, SR_TID.Y ;  /* 0x0000000000037919 */ /* 0x000e2e0000002200 */
[----:B------:R-:W1:Y:S01]  /*0020*/  LDC R9, c[0x0][0x360] ;  /* 0x0000d800ff097b82 */ /* 0x000e620000000800 */
[----:B------:R-:W1:Y:S07]  /*0030*/  S2R R0, SR_TID.X ;  /* 0x0000000000007919 */ /* 0x000e6e0000002100 */
[----:B------:R-:W0:Y:S08]  /*0040*/  S2UR UR5, SR_CTAID.Y ;  /* 0x00000000000579c3 */ /* 0x000e300000002600 */
[----:B------:R-:W0:Y:S08]  /*0050*/  LDC R8, c[0x0][0x364] ;  /* 0x0000d900ff087b82 */ /* 0x000e300000000800 */
[----:B------:R-:W1:Y:S08]  /*0060*/  S2UR UR4, SR_CTAID.X ;  /* 0x00000000000479c3 */ /* 0x000e700000002500 */
[----:B------:R-:W2:Y:S01]  /*0070*/  LDC.64 R10, c[0x0][0x390] ;  /* 0x0000e400ff0a7b82 */ /* 0x000ea20000000a00 */
[----:B0-----:R-:W-:-:S02]  /*0080*/  IMAD R8, R8, UR5, R3 ;  /* 0x0000000508087c24 */ /* 0x001fc4000f8e0203 */
[----:B-1----:R-:W-:-:S03]  /*0090*/  IMAD R9, R9, UR4, R0 ;  /* 0x0000000409097c24 */ /* 0x002fc6000f8e0200 */
[----:B--2---:R-:W-:-:S04]  /*00a0*/  ISETP.GE.AND P0, PT, R8, R11, PT ;  /* 0x0000000b0800720c */ /* 0x004fc80003f06270 */
[----:B------:R-:W-:-:S13]  /*00b0*/  ISETP.GE.OR P0, PT, R9, R10, P0 ;  /* 0x0000000a0900720c */ /* 0x000fda0000706670 */
[----:B------:R-:W-:Y:S05]  /*00c0*/  @P0 EXIT ;  /* 0x000000000000094d */ /* 0x000fea0003800000 */
[C---:B------:R-:W-:Y:S01]  /*00d0*/  VIADD R4, R8.reuse, 0x1 ;  /* 0x0000000108047836 */ /* 0x040fe20000000000 */
[----:B------:R-:W-:Y:S01]  /*00e0*/  VIMNMX.U32 R0, PT, PT, R8, 0x1, !PT ;  /* 0x0000000108007848 */ /* 0x000fe20007fe0000 */
[----:B------:R-:W-:Y:S01]  /*00f0*/  VIADD R13, R9, 0x1 ;  /* 0x00000001090d7836 */ /* 0x000fe20000000000 */
[----:B------:R-:W0:Y:S01]  /*0100*/  LDCU.64 UR6, c[0x0][0x380] ;  /* 0x00007000ff0677ac */ /* 0x000e220008000a00 */
[----:B------:R-:W1:Y:S01]  /*0110*/  LDC.64 R2, c[0x0][0x380] ;  /* 0x0000e000ff027b82 */ /* 0x000e620000000a00 */
[----:B------:R-:W-:Y:S01]  /*0120*/  ISETP.GE.U32.AND P2, PT, R4, R11, PT ;  /* 0x0000000b0400720c */ /* 0x000fe20003f46070 */
[-C--:B------:R-:W-:Y:S01]  /*0130*/  IMAD R8, R8, R10.reuse, RZ ;  /* 0x0000000a08087224 */ /* 0x080fe200078e02ff */
[----:B------:R-:W-:Y:S01]  /*0140*/  IADD3 R5, PT, PT, R0, -0x1, RZ ;  /* 0xffffffff00057810 */ /* 0x000fe20007ffe0ff */
[----:B------:R-:W2:Y:S01]  /*0150*/  LDCU.64 UR4, c[0x0][0x358] ;  /* 0x00006b00ff0477ac */ /* 0x000ea20008000a00 */
[-C--:B------:R-:W-:Y:S02]  /*0160*/  ISETP.GE.AND P0, PT, R13, R10.reuse, PT ;  /* 0x0000000a0d00720c */ /* 0x080fe40003f06270 */
[----:B------:R-:W-:Y:S01]  /*0170*/  VIMNMX R17, PT, PT, R9, 0x1, !PT ;  /* 0x0000000109117848 */ /* 0x000fe20007fe0100 */
[----:B------:R-:W-:Y:S01]  /*0180*/  IMAD R0, R5, R10, RZ ;  /* 0x0000000a05007224 */ /* 0x000fe200078e02ff */
[----:B------:R-:W-:Y:S01]  /*0190*/  VIMNMX R7, PT, PT, RZ, R9, !PT ;  /* 0x00000009ff077248 */ /* 0x000fe20007fe0100 */
[----:B------:R-:W3:Y:S03]  /*01a0*/  LDCU.128 UR8, c[0x3][URZ] ;  /* 0x00c00000ff0877ac */ /* 0x000ee60008000c00 */
[----:B------:R-:W-:Y:S01]  /*01b0*/  IADD3 R5, P1, PT, R17, R0, RZ ;  /* 0x0000000011057210 */ /* 0x000fe20007f3e0ff */
[----:B------:R-:W-:Y:S01]  /*01c0*/  @P2 VIADD R4, R11, 0xffffffff ;  /* 0xffffffff0b042836 */ /* 0x000fe20000000000 */
[----:B------:R-:W-:Y:S01]  /*01d0*/  ISETP.GE.AND P2, PT, R9, -0x1, PT ;  /* 0xffffffff0900780c */ /* 0x000fe20003f46270 */
[C---:B------:R-:W-:Y:S01]  /*01e0*/  IMAD.IADD R21, R0.reuse, 0x1, R7 ;  /* 0x0000000100157824 */ /* 0x040fe200078e0207 */
[----:B------:R-:W-:Y:S01]  /*01f0*/  LEA.HI.X.SX32 R6, R0, RZ, 0x1, P1 ;  /* 0x000000ff00067211 */ /* 0x000fe200008f0eff */
[----:B------:R-:W4:Y:S01]  /*0200*/  LDCU.128 UR12, c[0x3][0x10] ;  /* 0x00c00200ff0c77ac */ /* 0x000f220008000c00 */
[----:B------:R-:W-:Y:S01]  /*0210*/  @P0 IADD3 R13, PT, PT, R10, -0x1, RZ ;  /* 0xffffffff0a0d0810 */ /* 0x000fe20007ffe0ff */
[----:B------:R-:W-:Y:S01]  /*0220*/  IMAD R10, R4, R10, RZ ;  /* 0x0000000a040a7224 */ /* 0x000fe200078e02ff */
[----:B0-----:R-:W-:-:S02]  /*0230*/  LEA R18, P1, R5, UR6, 0x2 ;  /* 0x0000000605127c11 */ /* 0x001fc4000f8210ff */
[----:B------:R-:W-:Y:S02]  /*0240*/  SEL R11, R13, RZ, P2 ;  /* 0x000000ff0d0b7207 */ /* 0x000fe40001000000 */
[----:B------:R-:W-:Y:S01]  /*0250*/  LEA.HI.X R19, R5, UR7, R6, 0x2, P1 ;  /* 0x0000000705137c11 */ /* 0x000fe200088f1406 */
[----:B-1----:R-:W-:Y:S01]  /*0260*/  IMAD.WIDE R20, R21, 0x4, R2 ;  /* 0x0000000415147825 */ /* 0x002fe200078e0202 */
[----:B------:R-:W-:Y:S02]  /*0270*/  IADD3 R4, P0, PT, R17, R8, RZ ;  /* 0x0000000811047210 */ /* 0x000fe40007f1e0ff */
[----:B------:R-:W-:Y:S02]  /*0280*/  IADD3 R23, PT, PT, R0, R11, RZ ;  /* 0x0000000b00177210 */ /* 0x000fe40007ffe0ff */
[----:B--2---:R0:W3:Y:S01]  /*0290*/  LDG.E R0, desc[UR4][R18.64+-0x4] ;  /* 0xfffffc0412007981 */ /* 0x0040e2000c1e1900 */
[----:B------:R-:W-:Y:S01]  /*02a0*/  LEA.HI.X.SX32 R15, R8, RZ, 0x1, P0 ;  /* 0x000000ff080f7211 */ /* 0x000fe200000f0eff */
[----:B------:R-:W-:Y:S01]  /*02b0*/  IMAD.IADD R5, R7, 0x1, R8 ;  /* 0x0000000107057824 */ /* 0x000fe200078e0208 */
[C---:B------:R-:W-:Y:S01]  /*02c0*/  LEA R14, P0, R4.reuse, UR6, 0x2 ;  /* 0x00000006040e7c11 */ /* 0x040fe2000f8010ff */
[----:B------:R-:W-:Y:S01]  /*02d0*/  IMAD.WIDE R22, R23, 0x4, R2 ;  /* 0x0000000417167825 */ /* 0x000fe200078e0202 */
[----:B------:R1:W2:Y:S02]  /*02e0*/  LDG.E R13, desc[UR4][R20.64] ;  /* 0x00000004140d7981 */ /* 0x0002a4000c1e1900 */
[----:B------:R-:W-:-:S02]  /*02f0*/  LEA.HI.X R15, R4, UR7, R15, 0x2, P0 ;  /* 0x00000007040f7c11 */ /* 0x000fc400080f140f */
[----:B------:R-:W5:Y:S01]  /*0300*/  LDG.E R12, desc[UR4][R22.64] ;  /* 0x00000004160c7981 */ /* 0x000f62000c1e1900 */
[----:B------:R-:W-:Y:S01]  /*0310*/  IADD3 R24, P0, PT, R17, R10, RZ ;  /* 0x0000000a11187210 */ /* 0x000fe20007f1e0ff */
[--C-:B------:R-:W-:Y:S01]  /*0320*/  IMAD.WIDE R4, R5, 0x4, R2.reuse ;  /* 0x0000000405047825 */ /* 0x100fe200078e0202 */
[----:B------:R-:W-:Y:S01]  /*0330*/  IADD3 R17, PT, PT, R11, R8, RZ ;  /* 0x000000080b117210 */ /* 0x000fe20007ffe0ff */
[----:B------:R-:W4:Y:S01]  /*0340*/  LDG.E R14, desc[UR4][R14.64+-0x4] ;  /* 0xfffffc040e0e7981 */ /* 0x000f22000c1e1900 */
[----:B------:R-:W-:Y:S02]  /*0350*/  LEA.HI.X.SX32 R25, R10, RZ, 0x1, P0 ;  /* 0x000000ff0a197211 */ /* 0x000fe400000f0eff */
[C---:B------:R-:W-:Y:S01]  /*0360*/  LEA R6, P0, R24.reuse, UR6, 0x2 ;  /* 0x0000000618067c11 */ /* 0x040fe2000f8010ff */
[----:B------:R-:W-:Y:S01]  /*0370*/  IMAD.WIDE R16, R17, 0x4, R2 ;  /* 0x0000000411107825 */ /* 0x000fe200078e0202 */
[----:B------:R-:W4:Y:S03]  /*0380*/  LDG.E R4, desc[UR4][R4.64] ;  /* 0x0000000404047981 */ /* 0x000f26000c1e1900 */
[----:B0-----:R-:W-:Y:S01]  /*0390*/  IMAD.IADD R19, R7, 0x1, R10 ;  /* 0x0000000107137824 */ /* 0x001fe200078e020a */
[----:B------:R-:W-:Y:S01]  /*03a0*/  LEA.HI.X R7, R24, UR7, R25, 0x2, P0 ;  /* 0x0000000718077c11 */ /* 0x000fe200080f1419 */
[----:B------:R-:W4:Y:S01]  /*03b0*/  LDG.E R16, desc[UR4][R16.64] ;  /* 0x0000000410107981 */ /* 0x000f22000c1e1900 */
[----:B-1----:R-:W-:Y:S01]  /*03c0*/  IADD3 R21, PT, PT, R11, R10, RZ ;  /* 0x0000000a0b157210 */ /* 0x002fe20007ffe0ff */
[--C-:B------:R-:W-:Y:S01]  /*03d0*/  IMAD.WIDE R10, R19, 0x4, R2.reuse ;  /* 0x00000004130a7825 */ /* 0x100fe200078e0202 */
[----:B------:R-:W0:Y:S01]  /*03e0*/  LDCU UR6, c[0x3][0x20] ;  /* 0x00c00400ff0677ac */ /* 0x000e220008000800 */
[----:B------:R-:W4:Y:S02]  /*03f0*/  LDG.E R6, desc[UR4][R6.64+-0x4] ;  /* 0xfffffc0406067981 */ /* 0x000f24000c1e1900 */
[----:B------:R-:W-:-:S02]  /*0400*/  IMAD.WIDE R18, R21, 0x4, R2 ;  /* 0x0000000415127825 */ /* 0x000fc400078e0202 */
[----:B------:R-:W4:Y:S01]  /*0410*/  LDG.E R11, desc[UR4][R10.64] ;  /* 0x000000040a0b7981 */ /* 0x000f22000c1e1900 */
[----:B------:R-:W1:Y:S03]  /*0420*/  LDC.64 R2, c[0x0][0x388] ;  /* 0x0000e200ff027b82 */ /* 0x000e660000000a00 */
[----:B------:R-:W0:Y:S01]  /*0430*/  LDG.E R19, desc[UR4][R18.64] ;  /* 0x0000000412137981 */ /* 0x000e22000c1e1900 */
[----:B------:R-:W-:-:S05]  /*0440*/  IADD3 R9, PT, PT, R9, R8, RZ ;  /* 0x0000000809097210 */ /* 0x000fca0007ffe0ff */
[----:B-1----:R-:W-:-:S04]  /*0450*/  IMAD.WIDE R2, R9, 0x4, R2 ;  /* 0x0000000409027825 */ /* 0x002fc800078e0202 */
[----:B---3--:R-:W-:-:S04]  /*0460*/  FFMA R0, R0, UR8, RZ ;  /* 0x0000000800007c23 */ /* 0x008fc800080000ff */
[----:B--2---:R-:W-:-:S04]  /*0470*/  FFMA R13, R13, UR9, R0 ;  /* 0x000000090d0d7c23 */ /* 0x004fc80008000000 */
[----:B-----5:R-:W-:-:S04]  /*0480*/  FFMA R13, R12, UR10, R13 ;  /* 0x0000000a0c0d7c23 */ /* 0x020fc8000800000d */
[----:B----4-:R-:W-:-:S04]  /*0490*/  FFMA R13, R14, UR11, R13 ;  /* 0x0000000b0e0d7c23 */ /* 0x010fc8000800000d */
[----:B------:R-:W-:-:S04]  /*04a0*/  FFMA R13, R4, UR12, R13 ;  /* 0x0000000c040d7c23 */ /* 0x000fc8000800000d */
[----:B------:R-:W-:-:S04]  /*04b0*/  FFMA R13, R16, UR13, R13 ;  /* 0x0000000d100d7c23 */ /* 0x000fc8000800000d */
[----:B------:R-:W-:-:S04]  /*04c0*/  FFMA R6, R6, UR14, R13 ;  /* 0x0000000e06067c23 */ /* 0x000fc8000800000d */
[----:B------:R-:W-:-:S04]  /*04d0*/  FFMA R6, R11, UR15, R6 ;  /* 0x0000000f0b067c23 */ /* 0x000fc80008000006 */
[----:B0-----:R-:W-:-:S05]  /*04e0*/  FFMA R19, R19, UR6, R6 ;  /* 0x0000000613137c23 */ /* 0x001fca0008000006 */
[----:B------:R-:W-:Y:S01]  /*04f0*/  STG.E desc[UR4][R2.64], R19 ;  /* 0x0000001302007986 */ /* 0x000fe2000c101904 */
[----:B------:R-:W-:Y:S05]  /*0500*/  EXIT ;  /* 0x000000000000794d */ /* 0x000fea0003800000 */
.L_x_7:
        /* <DEDUP_REMOVED lines=15> */
.L_x_9:


//--------------------- .nv.shared._Z23convolutionKernelSharedPKfPfii --------------------------
	.section	.nv.shared._Z23convolutionKernelSharedPKfPfii,"aw",@nobits
	.sectionflags	@""
	.align	16
	.zero		1024


//--------------------- .nv.shared.reserved.0     --------------------------
	.section	.nv.shared.reserved.0,"aw",@nobits
	.weak		__nv_reservedSMEM_offset_0_alias
	.size		__nv_reservedSMEM_offset_0_alias, 0, 64
	.other		__nv_reservedSMEM_offset_0_alias,@"STO_CUDA_RESERVED_SHARED STV_DEFAULT"
__nv_reservedSMEM_offset_0_alias:
	.zero		0
	.zero		64


//--------------------- .nv.shared._Z25convolutionKernelNoSharedPKfPfii --------------------------
	.section	.nv.shared._Z25convolutionKernelNoSharedPKfPfii,"aw",@nobits
	.sectionflags	@""
	.align	16
	.zero		1024


//--------------------- .nv.constant0._Z23convolutionKernelSharedPKfPfii --------------------------
	.section	.nv.constant0._Z23convolutionKernelSharedPKfPfii,"a",@progbits
	.sectionflags	@""
	.align	4
.nv.constant0._Z23convolutionKernelSharedPKfPfii:
	.zero		920


//--------------------- .nv.constant0._Z25convolutionKernelNoSharedPKfPfii --------------------------
	.section	.nv.constant0._Z25convolutionKernelNoSharedPKfPfii,"a",@progbits
	.sectionflags	@""
	.align	4
.nv.constant0._Z25convolutionKernelNoSharedPKfPfii:
	.zero		920


//--------------------- SYMBOLS --------------------------

	.type		.nv.reservedSmem.offset0,@object
	.size		.nv.reservedSmem.offset0,0x4
	.type		.nv.reservedSmem.cap,@object
	.size		.nv.reservedSmem.cap,0x4
